//
// Generated by NVIDIA NVVM Compiler
//
// Compiler Build ID: CL-36424714
// Cuda compilation tools, release 13.0, V13.0.88
// Based on NVVM 20.0.0
//

.version 9.0
.target sm_100
.address_size 64

	// .globl	_Z10reduce_sumPKfPfi
.extern .shared .align 16 .b8 sdata[];

.visible .entry _Z10reduce_sumPKfPfi(
	.param .u64 .ptr .align 1 _Z10reduce_sumPKfPfi_param_0,
	.param .u64 .ptr .align 1 _Z10reduce_sumPKfPfi_param_1,
	.param .u32 _Z10reduce_sumPKfPfi_param_2
)
{
	.reg .pred 	%p<6>;
	.reg .b32 	%r<14>;
	.reg .b32 	%f<9>;
	.reg .b64 	%rd<9>;

	ld.param.u64 	%rd1, [_Z10reduce_sumPKfPfi_param_0];
	ld.param.u64 	%rd2, [_Z10reduce_sumPKfPfi_param_1];
	ld.param.u32 	%r8, [_Z10reduce_sumPKfPfi_param_2];
	mov.u32 	%r1, %tid.x;
	mov.u32 	%r13, %ntid.x;
	mov.u32 	%r3, %ctaid.x;
	mad.lo.s32 	%r4, %r13, %r3, %r1;
	setp.ge.s32 	%p1, %r4, %r8;
	mov.f32 	%f8, 0f00000000;
	@%p1 bra 	$L__BB0_2;
	cvta.to.global.u64 	%rd3, %rd1;
	mul.wide.s32 	%rd4, %r4, 4;
	add.s64 	%rd5, %rd3, %rd4;
	ld.global.f32 	%f8, [%rd5];
$L__BB0_2:
	shl.b32 	%r9, %r1, 2;
	mov.u32 	%r10, sdata;
	add.s32 	%r5, %r10, %r9;
	st.shared.f32 	[%r5], %f8;
	bar.sync 	0;
	setp.lt.u32 	%p2, %r13, 2;
	@%p2 bra 	$L__BB0_6;
$L__BB0_3:
	shr.u32 	%r7, %r13, 1;
	setp.ge.u32 	%p3, %r1, %r7;
	@%p3 bra 	$L__BB0_5;
	shl.b32 	%r11, %r7, 2;
	add.s32 	%r12, %r5, %r11;
	ld.shared.f32 	%f4, [%r12];
	ld.shared.f32 	%f5, [%r5];
	add.f32 	%f6, %f4, %f5;
	st.shared.f32 	[%r5], %f6;
$L__BB0_5:
	bar.sync 	0;
	setp.gt.u32 	%p4, %r13, 3;
	mov.u32 	%r13, %r7;
	@%p4 bra 	$L__BB0_3;
$L__BB0_6:
	setp.ne.s32 	%p5, %r1, 0;
	@%p5 bra 	$L__BB0_8;
	ld.shared.f32 	%f7, [sdata];
	cvta.to.global.u64 	%rd6, %rd2;
	mul.wide.u32 	%rd7, %r3, 4;
	add.s64 	%rd8, %rd6, %rd7;
	st.global.f32 	[%rd8], %f7;
$L__BB0_8:
	ret;

}


// ===== COMPILED SASS (sm_100) =====

	.target	sm_100

	.elftype	@"ET_EXEC"


//--------------------- .note.nv.tkinfo           --------------------------
	.section	.note.nv.tkinfo,"",@"SHT_NOTE"
	.sectionflags	@"SHF_NOTE_NV_TKINFO"
	.tkinfo
        /*0018*/ 	.word	0x00000002
        /*0030*/ 	.string	""
        /*0030*/ 	.string	"ptxas"
        /*0030*/ 	.string	"Cuda compilation tools, release 13.0, V13.0.88"
        /*0030*/ 	.string	"Build cuda_13.0.r13.0/compiler.36424714_0"
        /*0030*/ 	.string	"-arch sm_100 -m 64 "



//--------------------- .note.nv.cuinfo           --------------------------
	.section	.note.nv.cuinfo,"",@"SHT_NOTE"
	.sectionflags	@"SHF_NOTE_NV_CUINFO"
        /*0018*/ 	.short	0x0002
        /*001a*/ 	.short	0x0064
        /*001c*/ 	.short	0x0082
	.zero		2


//--------------------- .nv.info                  --------------------------
	.section	.nv.info,"",@"SHT_CUDA_INFO"
	.align	4


	//----- nvinfo : EIATTR_REGCOUNT
	.align		4
        /*0000*/ 	.byte	0x04, 0x2f
        /*0002*/ 	.short	(.L_1 - .L_0)
	.align		4
.L_0:
        /*0004*/ 	.word	index@(_Z10reduce_sumPKfPfi)
        /*0008*/ 	.word	0x0000000b


	//----- nvinfo : EIATTR_FRAME_SIZE
	.align		4
.L_1:
        /*000c*/ 	.byte	0x04, 0x11
        /*000e*/ 	.short	(.L_3 - .L_2)
	.align		4
.L_2:
        /*0010*/ 	.word	index@(_Z10reduce_sumPKfPfi)
        /*0014*/ 	.word	0x00000000


	//----- nvinfo : EIATTR_MIN_STACK_SIZE
	.align		4
.L_3:
        /*0018*/ 	.byte	0x04, 0x12
        /*001a*/ 	.short	(.L_5 - .L_4)
	.align		4
.L_4:
        /*001c*/ 	.word	index@(_Z10reduce_sumPKfPfi)
        /*0020*/ 	.word	0x00000000
.L_5:


//--------------------- .nv.compat                --------------------------
	.section	.nv.compat,"",@"SHT_CUDA_COMPAT_INFO"
	.align	4
        /*0000*/ 	.byte	0x02, 0x09, 0x00, 0x00, 0x02, 0x02, 0x01, 0x00, 0x02, 0x05, 0x05, 0x00, 0x03, 0x07, 0x01, 0x01
        /*0010*/ 	.byte	0x02, 0x03, 0x00, 0x00, 0x02, 0x06, 0x01, 0x00, 0x04, 0x0b, 0x08, 0x00, 0x09, 0x00, 0x00, 0x00
        /*0020*/ 	.byte	0x00, 0x00, 0x00, 0x00


//--------------------- .nv.info._Z10reduce_sumPKfPfi --------------------------
	.section	.nv.info._Z10reduce_sumPKfPfi,"",@"SHT_CUDA_INFO"
	.sectionflags	@""
	.align	4


	//----- nvinfo : EIATTR_CUDA_API_VERSION
	.align		4
        /*0000*/ 	.byte	0x04, 0x37
        /*0002*/ 	.short	(.L_7 - .L_6)
.L_6:
        /*0004*/ 	.word	0x00000082


	//----- nvinfo : EIATTR_KPARAM_INFO
	.align		4
.L_7:
        /*0008*/ 	.byte	0x04, 0x17
        /*000a*/ 	.short	(.L_9 - .L_8)
.L_8:
        /*000c*/ 	.word	0x00000000
        /*0010*/ 	.short	0x0002
        /*0012*/ 	.short	0x0010
        /*0014*/ 	.byte	0x00, 0xf0, 0x11, 0x00


	//----- nvinfo : EIATTR_KPARAM_INFO
	.align		4
.L_9:
        /*0018*/ 	.byte	0x04, 0x17
        /*001a*/ 	.short	(.L_11 - .L_10)
.L_10:
        /*001c*/ 	.word	0x00000000
        /*0020*/ 	.short	0x0001
        /*0022*/ 	.short	0x0008
        /*0024*/ 	.byte	0x00, 0xf5, 0x21, 0x00


	//----- nvinfo : EIATTR_KPARAM_INFO
	.align		4
.L_11:
        /*0028*/ 	.byte	0x04, 0x17
        /*002a*/ 	.short	(.L_13 - .L_12)
.L_12:
        /*002c*/ 	.word	0x00000000
        /*0030*/ 	.short	0x0000
        /*0032*/ 	.short	0x0000
        /*0034*/ 	.byte	0x00, 0xf5, 0x21, 0x00


	//----- nvinfo : EIATTR_SPARSE_MMA_MASK
	.align		4
.L_13:
        /*0038*/ 	.byte	0x03, 0x50
        /*003a*/ 	.short	0x0000


	//----- nvinfo : EIATTR_MAXREG_COUNT
	.align		4
        /*003c*/ 	.byte	0x03, 0x1b
        /*003e*/ 	.short	0x00ff


	//----- nvinfo : EIATTR_NUM_BARRIERS
	.align		4
        /*0040*/ 	.byte	0x02, 0x4c
        /*0042*/ 	.byte	0x01
	.zero		1


	//----- nvinfo : EIATTR_MERCURY_ISA_VERSION
	.align		4
        /*0044*/ 	.byte	0x03, 0x5f
        /*0046*/ 	.short	0x0101


	//----- nvinfo : EIATTR_VRC_CTA_INIT_COUNT
	.align		4
        /*0048*/ 	.byte	0x02, 0x4a
	.zero		1
	.zero		1


	//----- nvinfo : EIATTR_EXIT_INSTR_OFFSETS
	.align		4
        /*004c*/ 	.byte	0x04, 0x1c
        /*004e*/ 	.short	(.L_15 - .L_14)


	//   ....[0]....
.L_14:
        /*0050*/ 	.word	0x00000210


	//   ....[1]....
        /*0054*/ 	.word	0x00000290


	//----- nvinfo : EIATTR_CBANK_PARAM_SIZE
	.align		4
.L_15:
        /*0058*/ 	.byte	0x03, 0x19
        /*005a*/ 	.short	0x0014


	//----- nvinfo : EIATTR_PARAM_CBANK
	.align		4
        /*005c*/ 	.byte	0x04, 0x0a
        /*005e*/ 	.short	(.L_17 - .L_16)
	.align		4
.L_16:
        /*0060*/ 	.word	index@(.nv.constant0._Z10reduce_sumPKfPfi)
        /*0064*/ 	.short	0x0380
        /*0066*/ 	.short	0x0014


	//----- nvinfo : EIATTR_SW_WAR
	.align		4
.L_17:
        /*0068*/ 	.byte	0x04, 0x36
        /*006a*/ 	.short	(.L_19 - .L_18)
.L_18:
        /*006c*/ 	.word	0x00000008
.L_19:


//--------------------- .nv.callgraph             --------------------------
	.section	.nv.callgraph,"",@"SHT_CUDA_CALLGRAPH"
	.align	4
	.sectionentsize	8
	.align		4
        /*0000*/ 	.word	0x00000000
	.align		4
        /*0004*/ 	.word	0xffffffff
	.align		4
        /*0008*/ 	.word	0x00000000
	.align		4
        /*000c*/ 	.word	0xfffffffe
	.align		4
        /*0010*/ 	.word	0x00000000
	.align		4
        /*0014*/ 	.word	0xfffffffd
	.align		4
        /*0018*/ 	.word	0x00000000
	.align		4
        /*001c*/ 	.word	0xfffffffc


//--------------------- .text._Z10reduce_sumPKfPfi --------------------------
	.section	.text._Z10reduce_sumPKfPfi,"ax",@progbits
	.align	128
        .global         _Z10reduce_sumPKfPfi
        .type           _Z10reduce_sumPKfPfi,@function
        .size           _Z10reduce_sumPKfPfi,(.L_x_3 - _Z10reduce_sumPKfPfi)
        .other          _Z10reduce_sumPKfPfi,@"STO_CUDA_ENTRY STV_DEFAULT"
_Z10reduce_sumPKfPfi:
.text._Z10reduce_sumPKfPfi:
[----:B------:R-:W-:Y:S01]  /*0000*/  LDC R1, c[0x0][0x37c] ;  /* 0x0000df00ff017b82 */ /* 0x000fe20000000800 */
[----:B------:R-:W0:Y:S01]  /*0010*/  S2R R6, SR_TID.X ;  /* 0x0000000000067919 */ /* 0x000e220000002100 */
[----:B------:R-:W0:Y:S01]  /*0020*/  LDCU UR8, c[0x0][0x360] ;  /* 0x00006c00ff0877ac */ /* 0x000e220008000800 */
[----:B------:R-:W-:Y:S01]  /*0030*/  IMAD.MOV.U32 R4, RZ, RZ, RZ ;  /* 0x000000ffff047224 */ /* 0x000fe200078e00ff */
[----:B------:R-:W0:Y:S01]  /*0040*/  S2R R7, SR_CTAID.X ;  /* 0x0000000000077919 */ /* 0x000e220000002500 */
[----:B------:R-:W1:Y:S01]  /*0050*/  LDCU UR4, c[0x0][0x390] ;  /* 0x00007200ff0477ac */ /* 0x000e620008000800 */
[----:B------:R-:W2:Y:S01]  /*0060*/  LDCU.64 UR6, c[0x0][0x358] ;  /* 0x00006b00ff0677ac */ /* 0x000ea20008000a00 */
[----:B0-----:R-:W-:-:S05]  /*0070*/  IMAD R5, R7, UR8, R6 ;  /* 0x0000000807057c24 */ /* 0x001fca000f8e0206 */
[----:B-1----:R-:W-:-:S13]  /*0080*/  ISETP.GE.AND P0, PT, R5, UR4, PT ;  /* 0x0000000405007c0c */ /* 0x002fda000bf06270 */
[----:B------:R-:W0:Y:S02]  /*0090*/  @!P0 LDC.64 R2, c[0x0][0x380] ;  /* 0x0000e000ff028b82 */ /* 0x000e240000000a00 */
[----:B0-----:R-:W-:-:S05]  /*00a0*/  @!P0 IMAD.WIDE R2, R5, 0x4, R2 ;  /* 0x0000000405028825 */ /* 0x001fca00078e0202 */
[----:B--2---:R-:W2:Y:S01]  /*00b0*/  @!P0 LDG.E R4, desc[UR6][R2.64] ;  /* 0x0000000602048981 */ /* 0x004ea2000c1e1900 */
[----:B------:R-:W0:Y:S01]  /*00c0*/  S2UR UR5, SR_CgaCtaId ;  /* 0x00000000000579c3 */ /* 0x000e220000008800 */
[----:B------:R-:W-:Y:S01]  /*00d0*/  IMAD.U32 R0, RZ, RZ, UR8 ;  /* 0x00000008ff007e24 */ /* 0x000fe2000f8e00ff */
[----:B------:R-:W-:Y:S01]  /*00e0*/  UMOV UR4, 0x400 ;  /* 0x0000040000047882 */ /* 0x000fe20000000000 */
[----:B------:R-:W-:-:S03]  /*00f0*/  ISETP.NE.AND P0, PT, R6, RZ, PT ;  /* 0x000000ff0600720c */ /* 0x000fc60003f05270 */
[----:B------:R-:W-:Y:S01]  /*0100*/  ISETP.GE.U32.AND P1, PT, R0, 0x2, PT ;  /* 0x000000020000780c */ /* 0x000fe20003f26070 */
[----:B0-----:R-:W-:-:S06]  /*0110*/  ULEA UR4, UR5, UR4, 0x18 ;  /* 0x0000000405047291 */ /* 0x001fcc000f8ec0ff */
[----:B------:R-:W-:-:S05]  /*0120*/  LEA R5, R6, UR4, 0x2 ;  /* 0x0000000406057c11 */ /* 0x000fca000f8e10ff */
[----:B--2---:R0:W-:Y:S01]  /*0130*/  STS [R5], R4 ;  /* 0x0000000405007388 */ /* 0x0041e20000000800 */
[----:B------:R-:W-:Y:S06]  /*0140*/  BAR.SYNC.DEFER_BLOCKING 0x0 ;  /* 0x0000000000007b1d */ /* 0x000fec0000010000 */
[----:B------:R-:W-:Y:S05]  /*0150*/  @!P1 BRA `(.L_x_0) ;  /* 0x00000000002c9947 */ /* 0x000fea0003800000 */
.L_x_1:
[----:B------:R-:W-:-:S04]  /*0160*/  SHF.R.U32.HI R8, RZ, 0x1, R0 ;  /* 0x00000001ff087819 */ /* 0x000fc80000011600 */
[----:B------:R-:W-:-:S13]  /*0170*/  ISETP.GE.U32.AND P1, PT, R6, R8, PT ;  /* 0x000000080600720c */ /* 0x000fda0003f26070 */
[----:B------:R-:W-:Y:S01]  /*0180*/  @!P1 LEA R2, R8, R5, 0x2 ;  /* 0x0000000508029211 */ /* 0x000fe200078e10ff */
[----:B------:R-:W-:Y:S05]  /*0190*/  @!P1 LDS R3, [R5] ;  /* 0x0000000005039984 */ /* 0x000fea0000000800 */
[----:B------:R-:W0:Y:S02]  /*01a0*/  @!P1 LDS R2, [R2] ;  /* 0x0000000002029984 */ /* 0x000e240000000800 */
[----:B0-----:R-:W-:-:S05]  /*01b0*/  @!P1 FADD R4, R2, R3 ;  /* 0x0000000302049221 */ /* 0x001fca0000000000 */
[----:B------:R1:W-:Y:S01]  /*01c0*/  @!P1 STS [R5], R4 ;  /* 0x0000000405009388 */ /* 0x0003e20000000800 */
[----:B------:R-:W-:Y:S01]  /*01d0*/  BAR.SYNC.DEFER_BLOCKING 0x0 ;  /* 0x0000000000007b1d */ /* 0x000fe20000010000 */
[----:B------:R-:W-:Y:S01]  /*01e0*/  ISETP.GT.U32.AND P1, PT, R0, 0x3, PT ;  /* 0x000000030000780c */ /* 0x000fe20003f24070 */
[----:B------:R-:W-:-:S12]  /*01f0*/  IMAD.MOV.U32 R0, RZ, RZ, R8 ;  /* 0x000000ffff007224 */ /* 0x000fd800078e0008 */
[----:B-1----:R-:W-:Y:S05]  /*0200*/  @P1 BRA `(.L_x_1) ;  /* 0xfffffffc00d41947 */ /* 0x002fea000383ffff */
.L_x_0:
[----:B------:R-:W-:Y:S05]  /*0210*/  @P0 EXIT ;  /* 0x000000000000094d */ /* 0x000fea0003800000 */
[----:B------:R-:W1:Y:S01]  /*0220*/  S2UR UR5, SR_CgaCtaId ;  /* 0x00000000000579c3 */ /* 0x000e620000008800 */
[----:B------:R-:W-:-:S07]  /*0230*/  UMOV UR4, 0x400 ;  /* 0x0000040000047882 */ /* 0x000fce0000000000 */
[----:B------:R-:W2:Y:S01]  /*0240*/  LDC.64 R2, c[0x0][0x388] ;  /* 0x0000e200ff027b82 */ /* 0x000ea20000000a00 */
[----:B-1----:R-:W-:Y:S01]  /*0250*/  ULEA UR4, UR5, UR4, 0x18 ;  /* 0x0000000405047291 */ /* 0x002fe2000f8ec0ff */
[----:B--2---:R-:W-:-:S08]  /*0260*/  IMAD.WIDE.U32 R2, R7, 0x4, R2 ;  /* 0x0000000407027825 */ /* 0x004fd000078e0002 */
[----:B0-----:R-:W0:Y:S04]  /*0270*/  LDS R5, [UR4] ;  /* 0x00000004ff057984 */ /* 0x001e280008000800 */
[----:B0-----:R-:W-:Y:S01]  /*0280*/  STG.E desc[UR6][R2.64], R5 ;  /* 0x0000000502007986 */ /* 0x001fe2000c101906 */
[----:B------:R-:W-:Y:S05]  /*0290*/  EXIT ;  /* 0x000000000000794d */ /* 0x000fea0003800000 */
.L_x_2:
[----:B------:R-:W-:-:S00]  /*02a0*/  BRA `(.L_x_2) ;  /* 0xfffffffc00fc7947 */ /* 0x000fc0000383ffff */
[----:B------:R-:W-:-:S00]  /*02b0*/  NOP ;  /* 0x0000000000007918 */ /* 0x000fc00000000000 */
        /* <DEDUP_REMOVED lines=12> */
.L_x_3:


//--------------------- .nv.shared._Z10reduce_sumPKfPfi --------------------------
	.section	.nv.shared._Z10reduce_sumPKfPfi,"aw",@nobits
	.sectionflags	@""
	.align	16
	.zero		1024


//--------------------- .nv.shared.reserved.0     --------------------------
	.section	.nv.shared.reserved.0,"aw",@nobits
	.weak		__nv_reservedSMEM_offset_0_alias
	.size		__nv_reservedSMEM_offset_0_alias, 0, 64
	.other		__nv_reservedSMEM_offset_0_alias,@"STO_CUDA_RESERVED_SHARED STV_DEFAULT"
__nv_reservedSMEM_offset_0_alias:
	.zero		0
	.zero		64


//--------------------- .nv.constant0._Z10reduce_sumPKfPfi --------------------------
	.section	.nv.constant0._Z10reduce_sumPKfPfi,"a",@progbits
	.sectionflags	@""
	.align	4
.nv.constant0._Z10reduce_sumPKfPfi:
	.zero		916


//--------------------- SYMBOLS --------------------------

	.type		.nv.reservedSmem.offset0,@object
	.size		.nv.reservedSmem.offset0,0x4
	.type		.nv.reservedSmem.cap,@object
	.size		.nv.reservedSmem.cap,0x4
